//
// Generated by NVIDIA NVVM Compiler
//
// Compiler Build ID: CL-36424714
// Cuda compilation tools, release 13.0, V13.0.88
// Based on NVVM 20.0.0
//

.version 9.0
.target sm_100
.address_size 64

	// .globl	_Z22matrix_transpose_naivePiS_
// _ZZ23matrix_transpose_sharedPiS_E12sharedMemory has been demoted

.visible .entry _Z22matrix_transpose_naivePiS_(
	.param .u64 .ptr .align 1 _Z22matrix_transpose_naivePiS__param_0,
	.param .u64 .ptr .align 1 _Z22matrix_transpose_naivePiS__param_1
)
{
	.reg .b32 	%r<14>;
	.reg .b64 	%rd<9>;

	ld.param.u64 	%rd1, [_Z22matrix_transpose_naivePiS__param_0];
	ld.param.u64 	%rd2, [_Z22matrix_transpose_naivePiS__param_1];
	cvta.to.global.u64 	%rd3, %rd2;
	cvta.to.global.u64 	%rd4, %rd1;
	mov.u32 	%r1, %ctaid.x;
	mov.u32 	%r2, %ntid.x;
	mov.u32 	%r3, %tid.x;
	mad.lo.s32 	%r4, %r1, %r2, %r3;
	mov.u32 	%r5, %ctaid.y;
	mov.u32 	%r6, %ntid.y;
	mov.u32 	%r7, %tid.y;
	mad.lo.s32 	%r8, %r5, %r6, %r7;
	shl.b32 	%r9, %r8, 11;
	add.s32 	%r10, %r9, %r4;
	shl.b32 	%r11, %r4, 11;
	add.s32 	%r12, %r11, %r8;
	mul.wide.s32 	%rd5, %r10, 4;
	add.s64 	%rd6, %rd4, %rd5;
	ld.global.u32 	%r13, [%rd6];
	mul.wide.s32 	%rd7, %r12, 4;
	add.s64 	%rd8, %rd3, %rd7;
	st.global.u32 	[%rd8], %r13;
	ret;

}
	// .globl	_Z23matrix_transpose_sharedPiS_
.visible .entry _Z23matrix_transpose_sharedPiS_(
	.param .u64 .ptr .align 1 _Z23matrix_transpose_sharedPiS__param_0,
	.param .u64 .ptr .align 1 _Z23matrix_transpose_sharedPiS__param_1
)
{
	.reg .b32 	%r<24>;
	.reg .b64 	%rd<9>;
	// demoted variable
	.shared .align 4 .b8 _ZZ23matrix_transpose_sharedPiS_E12sharedMemory[4224];
	ld.param.u64 	%rd1, [_Z23matrix_transpose_sharedPiS__param_0];
	ld.param.u64 	%rd2, [_Z23matrix_transpose_sharedPiS__param_1];
	cvta.to.global.u64 	%rd3, %rd2;
	cvta.to.global.u64 	%rd4, %rd1;
	mov.u32 	%r1, %ctaid.x;
	mov.u32 	%r2, %ntid.x;
	mov.u32 	%r3, %tid.x;
	mad.lo.s32 	%r4, %r1, %r2, %r3;
	mov.u32 	%r5, %ctaid.y;
	mov.u32 	%r6, %ntid.y;
	mov.u32 	%r7, %tid.y;
	mad.lo.s32 	%r8, %r5, %r6, %r7;
	mad.lo.s32 	%r9, %r5, %r2, %r3;
	mad.lo.s32 	%r10, %r1, %r6, %r7;
	shl.b32 	%r11, %r8, 11;
	add.s32 	%r12, %r11, %r4;
	shl.b32 	%r13, %r10, 11;
	add.s32 	%r14, %r13, %r9;
	mul.wide.s32 	%rd5, %r12, 4;
	add.s64 	%rd6, %rd4, %rd5;
	ld.global.u32 	%r15, [%rd6];
	mov.u32 	%r16, _ZZ23matrix_transpose_sharedPiS_E12sharedMemory;
	mad.lo.s32 	%r17, %r3, 132, %r16;
	shl.b32 	%r18, %r7, 2;
	add.s32 	%r19, %r17, %r18;
	st.shared.u32 	[%r19], %r15;
	bar.sync 	0;
	mad.lo.s32 	%r20, %r7, 132, %r16;
	shl.b32 	%r21, %r3, 2;
	add.s32 	%r22, %r20, %r21;
	ld.shared.u32 	%r23, [%r22];
	mul.wide.s32 	%rd7, %r14, 4;
	add.s64 	%rd8, %rd3, %rd7;
	st.global.u32 	[%rd8], %r23;
	ret;

}


// ===== COMPILED SASS (sm_100) =====

	.target	sm_100

	.elftype	@"ET_EXEC"


//--------------------- .note.nv.tkinfo           --------------------------
	.section	.note.nv.tkinfo,"",@"SHT_NOTE"
	.sectionflags	@"SHF_NOTE_NV_TKINFO"
	.tkinfo
        /*0018*/ 	.word	0x00000002
        /*0030*/ 	.string	""
        /*0030*/ 	.string	"ptxas"
        /*0030*/ 	.string	"Cuda compilation tools, release 13.0, V13.0.88"
        /*0030*/ 	.string	"Build cuda_13.0.r13.0/compiler.36424714_0"
        /*0030*/ 	.string	"-arch sm_100 -m 64 "



//--------------------- .note.nv.cuinfo           --------------------------
	.section	.note.nv.cuinfo,"",@"SHT_NOTE"
	.sectionflags	@"SHF_NOTE_NV_CUINFO"
        /*0018*/ 	.short	0x0002
        /*001a*/ 	.short	0x0064
        /*001c*/ 	.short	0x0082
	.zero		2


//--------------------- .nv.info                  --------------------------
	.section	.nv.info,"",@"SHT_CUDA_INFO"
	.align	4


	//----- nvinfo : EIATTR_REGCOUNT
	.align		4
        /*0000*/ 	.byte	0x04, 0x2f
        /*0002*/ 	.short	(.L_1 - .L_0)
	.align		4
.L_0:
        /*0004*/ 	.word	index@(_Z22matrix_transpose_naivePiS_)
        /*0008*/ 	.word	0x0000000a


	//----- nvinfo : EIATTR_FRAME_SIZE
	.align		4
.L_1:
        /*000c*/ 	.byte	0x04, 0x11
        /*000e*/ 	.short	(.L_3 - .L_2)
	.align		4
.L_2:
        /*0010*/ 	.word	index@(_Z22matrix_transpose_naivePiS_)
        /*0014*/ 	.word	0x00000000


	//----- nvinfo : EIATTR_REGCOUNT
	.align		4
.L_3:
        /*0018*/ 	.byte	0x04, 0x2f
        /*001a*/ 	.short	(.L_5 - .L_4)
	.align		4
.L_4:
        /*001c*/ 	.word	index@(_Z23matrix_transpose_sharedPiS_)
        /*0020*/ 	.word	0x00000010


	//----- nvinfo : EIATTR_FRAME_SIZE
	.align		4
.L_5:
        /*0024*/ 	.byte	0x04, 0x11
        /*0026*/ 	.short	(.L_7 - .L_6)
	.align		4
.L_6:
        /*0028*/ 	.word	index@(_Z23matrix_transpose_sharedPiS_)
        /*002c*/ 	.word	0x00000000


	//----- nvinfo : EIATTR_MIN_STACK_SIZE
	.align		4
.L_7:
        /*0030*/ 	.byte	0x04, 0x12
        /*0032*/ 	.short	(.L_9 - .L_8)
	.align		4
.L_8:
        /*0034*/ 	.word	index@(_Z23matrix_transpose_sharedPiS_)
        /*0038*/ 	.word	0x00000000


	//----- nvinfo : EIATTR_MIN_STACK_SIZE
	.align		4
.L_9:
        /*003c*/ 	.byte	0x04, 0x12
        /*003e*/ 	.short	(.L_11 - .L_10)
	.align		4
.L_10:
        /*0040*/ 	.word	index@(_Z22matrix_transpose_naivePiS_)
        /*0044*/ 	.word	0x00000000
.L_11:


//--------------------- .nv.compat                --------------------------
	.section	.nv.compat,"",@"SHT_CUDA_COMPAT_INFO"
	.align	4
        /*0000*/ 	.byte	0x02, 0x09, 0x00, 0x00, 0x02, 0x02, 0x01, 0x00, 0x02, 0x05, 0x05, 0x00, 0x03, 0x07, 0x01, 0x01
        /*0010*/ 	.byte	0x02, 0x03, 0x00, 0x00, 0x02, 0x06, 0x01, 0x00, 0x04, 0x0b, 0x08, 0x00, 0x09, 0x00, 0x00, 0x00
        /*0020*/ 	.byte	0x00, 0x00, 0x00, 0x00


//--------------------- .nv.info._Z23matrix_transpose_sharedPiS_ --------------------------
	.section	.nv.info._Z23matrix_transpose_sharedPiS_,"",@"SHT_CUDA_INFO"
	.sectionflags	@""
	.align	4


	//----- nvinfo : EIATTR_CUDA_API_VERSION
	.align		4
        /*0000*/ 	.byte	0x04, 0x37
        /*0002*/ 	.short	(.L_13 - .L_12)
.L_12:
        /*0004*/ 	.word	0x00000082


	//----- nvinfo : EIATTR_KPARAM_INFO
	.align		4
.L_13:
        /*0008*/ 	.byte	0x04, 0x17
        /*000a*/ 	.short	(.L_15 - .L_14)
.L_14:
        /*000c*/ 	.word	0x00000000
        /*0010*/ 	.short	0x0001
        /*0012*/ 	.short	0x0008
        /*0014*/ 	.byte	0x00, 0xf5, 0x21, 0x00


	//----- nvinfo : EIATTR_KPARAM_INFO
	.align		4
.L_15:
        /*0018*/ 	.byte	0x04, 0x17
        /*001a*/ 	.short	(.L_17 - .L_16)
.L_16:
        /*001c*/ 	.word	0x00000000
        /*0020*/ 	.short	0x0000
        /*0022*/ 	.short	0x0000
        /*0024*/ 	.byte	0x00, 0xf5, 0x21, 0x00


	//----- nvinfo : EIATTR_SPARSE_MMA_MASK
	.align		4
.L_17:
        /*0028*/ 	.byte	0x03, 0x50
        /*002a*/ 	.short	0x0000


	//----- nvinfo : EIATTR_MAXREG_COUNT
	.align		4
        /*002c*/ 	.byte	0x03, 0x1b
        /*002e*/ 	.short	0x00ff


	//----- nvinfo : EIATTR_NUM_BARRIERS
	.align		4
        /*0030*/ 	.byte	0x02, 0x4c
        /*0032*/ 	.byte	0x01
	.zero		1


	//----- nvinfo : EIATTR_MERCURY_ISA_VERSION
	.align		4
        /*0034*/ 	.byte	0x03, 0x5f
        /*0036*/ 	.short	0x0101


	//----- nvinfo : EIATTR_VRC_CTA_INIT_COUNT
	.align		4
        /*0038*/ 	.byte	0x02, 0x4a
	.zero		1
	.zero		1


	//----- nvinfo : EIATTR_EXIT_INSTR_OFFSETS
	.align		4
        /*003c*/ 	.byte	0x04, 0x1c
        /*003e*/ 	.short	(.L_19 - .L_18)


	//   ....[0]....
.L_18:
        /*0040*/ 	.word	0x000001e0


	//----- nvinfo : EIATTR_CBANK_PARAM_SIZE
	.align		4
.L_19:
        /*0044*/ 	.byte	0x03, 0x19
        /*0046*/ 	.short	0x0010


	//----- nvinfo : EIATTR_PARAM_CBANK
	.align		4
        /*0048*/ 	.byte	0x04, 0x0a
        /*004a*/ 	.short	(.L_21 - .L_20)
	.align		4
.L_20:
        /*004c*/ 	.word	index@(.nv.constant0._Z23matrix_transpose_sharedPiS_)
        /*0050*/ 	.short	0x0380
        /*0052*/ 	.short	0x0010


	//----- nvinfo : EIATTR_SW_WAR
	.align		4
.L_21:
        /*0054*/ 	.byte	0x04, 0x36
        /*0056*/ 	.short	(.L_23 - .L_22)
.L_22:
        /*0058*/ 	.word	0x00000008
.L_23:


//--------------------- .nv.info._Z22matrix_transpose_naivePiS_ --------------------------
	.section	.nv.info._Z22matrix_transpose_naivePiS_,"",@"SHT_CUDA_INFO"
	.sectionflags	@""
	.align	4


	//----- nvinfo : EIATTR_CUDA_API_VERSION
	.align		4
        /*0000*/ 	.byte	0x04, 0x37
        /*0002*/ 	.short	(.L_25 - .L_24)
.L_24:
        /*0004*/ 	.word	0x00000082


	//----- nvinfo : EIATTR_KPARAM_INFO
	.align		4
.L_25:
        /*0008*/ 	.byte	0x04, 0x17
        /*000a*/ 	.short	(.L_27 - .L_26)
.L_26:
        /*000c*/ 	.word	0x00000000
        /*0010*/ 	.short	0x0001
        /*0012*/ 	.short	0x0008
        /*0014*/ 	.byte	0x00, 0xf5, 0x21, 0x00


	//----- nvinfo : EIATTR_KPARAM_INFO
	.align		4
.L_27:
        /*0018*/ 	.byte	0x04, 0x17
        /*001a*/ 	.short	(.L_29 - .L_28)
.L_28:
        /*001c*/ 	.word	0x00000000
        /*0020*/ 	.short	0x0000
        /*0022*/ 	.short	0x0000
        /*0024*/ 	.byte	0x00, 0xf5, 0x21, 0x00


	//----- nvinfo : EIATTR_SPARSE_MMA_MASK
	.align		4
.L_29:
        /*0028*/ 	.byte	0x03, 0x50
        /*002a*/ 	.short	0x0000


	//----- nvinfo : EIATTR_MAXREG_COUNT
	.align		4
        /*002c*/ 	.byte	0x03, 0x1b
        /*002e*/ 	.short	0x00ff


	//----- nvinfo : EIATTR_MERCURY_ISA_VERSION
	.align		4
        /*0030*/ 	.byte	0x03, 0x5f
        /*0032*/ 	.short	0x0101


	//----- nvinfo : EIATTR_VRC_CTA_INIT_COUNT
	.align		4
        /*0034*/ 	.byte	0x02, 0x4a
	.zero		1
	.zero		1


	//----- nvinfo : EIATTR_EXIT_INSTR_OFFSETS
	.align		4
        /*0038*/ 	.byte	0x04, 0x1c
        /*003a*/ 	.short	(.L_31 - .L_30)


	//   ....[0]....
.L_30:
        /*003c*/ 	.word	0x00000120


	//----- nvinfo : EIATTR_CBANK_PARAM_SIZE
	.align		4
.L_31:
        /*0040*/ 	.byte	0x03, 0x19
        /*0042*/ 	.short	0x0010


	//----- nvinfo : EIATTR_PARAM_CBANK
	.align		4
        /*0044*/ 	.byte	0x04, 0x0a
        /*0046*/ 	.short	(.L_33 - .L_32)
	.align		4
.L_32:
        /*0048*/ 	.word	index@(.nv.constant0._Z22matrix_transpose_naivePiS_)
        /*004c*/ 	.short	0x0380
        /*004e*/ 	.short	0x0010


	//----- nvinfo : EIATTR_SW_WAR
	.align		4
.L_33:
        /*0050*/ 	.byte	0x04, 0x36
        /*0052*/ 	.short	(.L_35 - .L_34)
.L_34:
        /*0054*/ 	.word	0x00000008
.L_35:


//--------------------- .nv.callgraph             --------------------------
	.section	.nv.callgraph,"",@"SHT_CUDA_CALLGRAPH"
	.align	4
	.sectionentsize	8
	.align		4
        /*0000*/ 	.word	0x00000000
	.align		4
        /*0004*/ 	.word	0xffffffff
	.align		4
        /*0008*/ 	.word	0x00000000
	.align		4
        /*000c*/ 	.word	0xfffffffe
	.align		4
        /*0010*/ 	.word	0x00000000
	.align		4
        /*0014*/ 	.word	0xfffffffd
	.align		4
        /*0018*/ 	.word	0x00000000
	.align		4
        /*001c*/ 	.word	0xfffffffc


//--------------------- .text._Z23matrix_transpose_sharedPiS_ --------------------------
	.section	.text._Z23matrix_transpose_sharedPiS_,"ax",@progbits
	.align	128
        .global         _Z23matrix_transpose_sharedPiS_
        .type           _Z23matrix_transpose_sharedPiS_,@function
        .size           _Z23matrix_transpose_sharedPiS_,(.L_x_2 - _Z23matrix_transpose_sharedPiS_)
        .other          _Z23matrix_transpose_sharedPiS_,@"STO_CUDA_ENTRY STV_DEFAULT"
_Z23matrix_transpose_sharedPiS_:
.text._Z23matrix_transpose_sharedPiS_:
[----:B------:R-:W-:Y:S01]  /*0000*/  LDC R1, c[0x0][0x37c] ;  /* 0x0000df00ff017b82 */ /* 0x000fe20000000800 */
[----:B------:R-:W0:Y:S07]  /*0010*/  S2R R11, SR_TID.X ;  /* 0x00000000000b7919 */ /* 0x000e2e0000002100 */
[----:B------:R-:W0:Y:S01]  /*0020*/  LDC R8, c[0x0][0x360] ;  /* 0x0000d800ff087b82 */ /* 0x000e220000000800 */
[----:B------:R-:W1:Y:S01]  /*0030*/  LDCU.64 UR4, c[0x0][0x358] ;  /* 0x00006b00ff0477ac */ /* 0x000e620008000a00 */
[----:B------:R-:W2:Y:S06]  /*0040*/  S2R R13, SR_TID.Y ;  /* 0x00000000000d7919 */ /* 0x000eac0000002200 */
[----:B------:R-:W0:Y:S08]  /*0050*/  S2UR UR6, SR_CTAID.X ;  /* 0x00000000000679c3 */ /* 0x000e300000002500 */
[----:B------:R-:W2:Y:S08]  /*0060*/  S2UR UR7, SR_CTAID.Y ;  /* 0x00000000000779c3 */ /* 0x000eb00000002600 */
[----:B------:R-:W2:Y:S08]  /*0070*/  LDC R10, c[0x0][0x364] ;  /* 0x0000d900ff0a7b82 */ /* 0x000eb00000000800 */
[----:B------:R-:W3:Y:S01]  /*0080*/  LDC.64 R2, c[0x0][0x380] ;  /* 0x0000e000ff027b82 */ /* 0x000ee20000000a00 */
[----:B0-----:R-:W-:-:S02]  /*0090*/  IMAD R0, R8, UR6, R11 ;  /* 0x0000000608007c24 */ /* 0x001fc4000f8e020b */
[----:B--2---:R-:W-:-:S05]  /*00a0*/  IMAD R5, R10, UR7, R13 ;  /* 0x000000070a057c24 */ /* 0x004fca000f8e020d */
[----:B------:R-:W-:-:S05]  /*00b0*/  LEA R5, R5, R0, 0xb ;  /* 0x0000000005057211 */ /* 0x000fca00078e58ff */
[----:B---3--:R-:W-:-:S05]  /*00c0*/  IMAD.WIDE R2, R5, 0x4, R2 ;  /* 0x0000000405027825 */ /* 0x008fca00078e0202 */
[----:B-1----:R0:W2:Y:S01]  /*00d0*/  LDG.E R4, desc[UR4][R2.64] ;  /* 0x0000000402047981 */ /* 0x0020a2000c1e1900 */
[----:B------:R-:W-:Y:S01]  /*00e0*/  MOV R0, 0x400 ;  /* 0x0000040000007802 */ /* 0x000fe20000000f00 */
[----:B------:R-:W1:Y:S01]  /*00f0*/  S2R R5, SR_CgaCtaId ;  /* 0x0000000000057919 */ /* 0x000e620000008800 */
[----:B0-----:R-:W0:Y:S02]  /*0100*/  LDC.64 R2, c[0x0][0x388] ;  /* 0x0000e200ff027b82 */ /* 0x001e240000000a00 */
[----:B-1----:R-:W-:-:S05]  /*0110*/  LEA R0, R5, R0, 0x18 ;  /* 0x0000000005007211 */ /* 0x002fca00078ec0ff */
[--C-:B------:R-:W-:Y:S02]  /*0120*/  IMAD R5, R11, 0x84, R0.reuse ;  /* 0x000000840b057824 */ /* 0x100fe400078e0200 */
[----:B------:R-:W-:-:S03]  /*0130*/  IMAD R0, R13, 0x84, R0 ;  /* 0x000000840d007824 */ /* 0x000fc600078e0200 */
[----:B------:R-:W-:Y:S01]  /*0140*/  LEA R7, R13, R5, 0x2 ;  /* 0x000000050d077211 */ /* 0x000fe200078e10ff */
[----:B------:R-:W-:Y:S01]  /*0150*/  IMAD R5, R10, UR6, R13 ;  /* 0x000000060a057c24 */ /* 0x000fe2000f8e020d */
[----:B------:R-:W-:Y:S01]  /*0160*/  LEA R6, R11, R0, 0x2 ;  /* 0x000000000b067211 */ /* 0x000fe200078e10ff */
[----:B------:R-:W-:-:S05]  /*0170*/  IMAD R0, R8, UR7, R11 ;  /* 0x0000000708007c24 */ /* 0x000fca000f8e020b */
[----:B------:R-:W-:-:S05]  /*0180*/  LEA R5, R5, R0, 0xb ;  /* 0x0000000005057211 */ /* 0x000fca00078e58ff */
[----:B0-----:R-:W-:Y:S01]  /*0190*/  IMAD.WIDE R2, R5, 0x4, R2 ;  /* 0x0000000405027825 */ /* 0x001fe200078e0202 */
[----:B--2---:R-:W-:Y:S01]  /*01a0*/  STS [R7], R4 ;  /* 0x0000000407007388 */ /* 0x004fe20000000800 */
[----:B------:R-:W-:Y:S06]  /*01b0*/  BAR.SYNC.DEFER_BLOCKING 0x0 ;  /* 0x0000000000007b1d */ /* 0x000fec0000010000 */
[----:B------:R-:W0:Y:S04]  /*01c0*/  LDS R9, [R6] ;  /* 0x0000000006097984 */ /* 0x000e280000000800 */
[----:B0-----:R-:W-:Y:S01]  /*01d0*/  STG.E desc[UR4][R2.64], R9 ;  /* 0x0000000902007986 */ /* 0x001fe2000c101904 */
[----:B------:R-:W-:Y:S05]  /*01e0*/  EXIT ;  /* 0x000000000000794d */ /* 0x000fea0003800000 */
.L_x_0:
[----:B------:R-:W-:-:S00]  /*01f0*/  BRA `(.L_x_0) ;  /* 0xfffffffc00fc7947 */ /* 0x000fc0000383ffff */
[----:B------:R-:W-:-:S00]  /*0200*/  NOP ;  /* 0x0000000000007918 */ /* 0x000fc00000000000 */
[----:B------:R-:W-:-:S00]  /*0210*/  NOP ;  /* 0x0000000000007918 */ /* 0x000fc00000000000 */
[----:B------:R-:W-:-:S00]  /*0220*/  NOP ;  /* 0x0000000000007918 */ /* 0x000fc00000000000 */
[----:B------:R-:W-:-:S00]  /*0230*/  NOP ;  /* 0x0000000000007918 */ /* 0x000fc00000000000 */
[----:B------:R-:W-:-:S00]  /*0240*/  NOP ;  /* 0x0000000000007918 */ /* 0x000fc00000000000 */
[----:B------:R-:W-:-:S00]  /*0250*/  NOP ;  /* 0x0000000000007918 */ /* 0x000fc00000000000 */
[----:B------:R-:W-:-:S00]  /*0260*/  NOP ;  /* 0x0000000000007918 */ /* 0x000fc00000000000 */
[----:B------:R-:W-:-:S00]  /*0270*/  NOP ;  /* 0x0000000000007918 */ /* 0x000fc00000000000 */
.L_x_2:


//--------------------- .text._Z22matrix_transpose_naivePiS_ --------------------------
	.section	.text._Z22matrix_transpose_naivePiS_,"ax",@progbits
	.align	128
        .global         _Z22matrix_transpose_naivePiS_
        .type           _Z22matrix_transpose_naivePiS_,@function
        .size           _Z22matrix_transpose_naivePiS_,(.L_x_3 - _Z22matrix_transpose_naivePiS_)
        .other          _Z22matrix_transpose_naivePiS_,@"STO_CUDA_ENTRY STV_DEFAULT"
_Z22matrix_transpose_naivePiS_:
.text._Z22matrix_transpose_naivePiS_:
        /* <DEDUP_REMOVED lines=12> */
[----:B---3--:R-:W-:Y:S02]  /*00c0*/  IMAD.WIDE R2, R5, 0x4, R2 ;  /* 0x0000000405027825 */ /* 0x008fe400078e0202 */
[----:B------:R-:W0:Y:S04]  /*00d0*/  LDC.64 R4, c[0x0][0x388] ;  /* 0x0000e200ff047b82 */ /* 0x000e280000000a00 */
[----:B-1----:R-:W2:Y:S01]  /*00e0*/  LDG.E R3, desc[UR4][R2.64] ;  /* 0x0000000402037981 */ /* 0x002ea2000c1e1900 */
[----:B------:R-:W-:-:S05]  /*00f0*/  LEA R7, R0, R7, 0xb ;  /* 0x0000000700077211 */ /* 0x000fca00078e58ff */
[----:B0-----:R-:W-:-:S05]  /*0100*/  IMAD.WIDE R4, R7, 0x4, R4 ;  /* 0x0000000407047825 */ /* 0x001fca00078e0204 */
[----:B--2---:R-:W-:Y:S01]  /*0110*/  STG.E desc[UR4][R4.64], R3 ;  /* 0x0000000304007986 */ /* 0x004fe2000c101904 */
[----:B------:R-:W-:Y:S05]  /*0120*/  EXIT ;  /* 0x000000000000794d */ /* 0x000fea0003800000 */
.L_x_1:
        /* <DEDUP_REMOVED lines=13> */
.L_x_3:


//--------------------- .nv.shared._Z23matrix_transpose_sharedPiS_ --------------------------
	.section	.nv.shared._Z23matrix_transpose_sharedPiS_,"aw",@nobits
	.sectionflags	@""
	.align	4
.nv.shared._Z23matrix_transpose_sharedPiS_:
	.zero		5248


//--------------------- .nv.shared.reserved.0     --------------------------
	.section	.nv.shared.reserved.0,"aw",@nobits
	.weak		__nv_reservedSMEM_offset_0_alias
	.size		__nv_reservedSMEM_offset_0_alias, 0, 64
	.other		__nv_reservedSMEM_offset_0_alias,@"STO_CUDA_RESERVED_SHARED STV_DEFAULT"
__nv_reservedSMEM_offset_0_alias:
	.zero		0
	.zero		64


//--------------------- .nv.constant0._Z23matrix_transpose_sharedPiS_ --------------------------
	.section	.nv.constant0._Z23matrix_transpose_sharedPiS_,"a",@progbits
	.sectionflags	@""
	.align	4
.nv.constant0._Z23matrix_transpose_sharedPiS_:
	.zero		912


//--------------------- .nv.constant0._Z22matrix_transpose_naivePiS_ --------------------------
	.section	.nv.constant0._Z22matrix_transpose_naivePiS_,"a",@progbits
	.sectionflags	@""
	.align	4
.nv.constant0._Z22matrix_transpose_naivePiS_:
	.zero		912


//--------------------- SYMBOLS --------------------------

	.type		.nv.reservedSmem.offset0,@object
	.size		.nv.reservedSmem.offset0,0x4
	.type		.nv.reservedSmem.cap,@object
	.size		.nv.reservedSmem.cap,0x4
